//
// Generated by NVIDIA NVVM Compiler
//
// Compiler Build ID: CL-36424714
// Cuda compilation tools, release 13.0, V13.0.88
// Based on NVVM 20.0.0
//

.version 9.0
.target sm_100
.address_size 64

	// .globl	_Z19mat_vector_multiplyiPKiS0_PKfS2_Pf

.visible .entry _Z19mat_vector_multiplyiPKiS0_PKfS2_Pf(
	.param .u32 _Z19mat_vector_multiplyiPKiS0_PKfS2_Pf_param_0,
	.param .u64 .ptr .align 1 _Z19mat_vector_multiplyiPKiS0_PKfS2_Pf_param_1,
	.param .u64 .ptr .align 1 _Z19mat_vector_multiplyiPKiS0_PKfS2_Pf_param_2,
	.param .u64 .ptr .align 1 _Z19mat_vector_multiplyiPKiS0_PKfS2_Pf_param_3,
	.param .u64 .ptr .align 1 _Z19mat_vector_multiplyiPKiS0_PKfS2_Pf_param_4,
	.param .u64 .ptr .align 1 _Z19mat_vector_multiplyiPKiS0_PKfS2_Pf_param_5
)
{
	.reg .pred 	%p<11>;
	.reg .b32 	%r<65>;
	.reg .b32 	%f<115>;
	.reg .b64 	%rd<87>;

	ld.param.u32 	%r23, [_Z19mat_vector_multiplyiPKiS0_PKfS2_Pf_param_0];
	ld.param.u64 	%rd6, [_Z19mat_vector_multiplyiPKiS0_PKfS2_Pf_param_1];
	ld.param.u64 	%rd8, [_Z19mat_vector_multiplyiPKiS0_PKfS2_Pf_param_2];
	ld.param.u64 	%rd9, [_Z19mat_vector_multiplyiPKiS0_PKfS2_Pf_param_3];
	ld.param.u64 	%rd10, [_Z19mat_vector_multiplyiPKiS0_PKfS2_Pf_param_4];
	ld.param.u64 	%rd7, [_Z19mat_vector_multiplyiPKiS0_PKfS2_Pf_param_5];
	cvta.to.global.u64 	%rd1, %rd10;
	cvta.to.global.u64 	%rd2, %rd8;
	cvta.to.global.u64 	%rd3, %rd9;
	mov.u32 	%r24, %ctaid.x;
	mov.u32 	%r25, %ntid.x;
	mov.u32 	%r26, %tid.x;
	mad.lo.s32 	%r1, %r24, %r25, %r26;
	setp.ge.s32 	%p1, %r1, %r23;
	@%p1 bra 	$L__BB0_14;
	cvta.to.global.u64 	%rd11, %rd6;
	mul.wide.s32 	%rd12, %r1, 4;
	add.s64 	%rd13, %rd11, %rd12;
	ld.global.u32 	%r60, [%rd13];
	ld.global.u32 	%r3, [%rd13+4];
	setp.ge.s32 	%p2, %r60, %r3;
	mov.f32 	%f114, 0f00000000;
	@%p2 bra 	$L__BB0_14;
	sub.s32 	%r4, %r3, %r60;
	and.b32  	%r5, %r4, 15;
	sub.s32 	%r27, %r60, %r3;
	setp.gt.u32 	%p3, %r27, -16;
	mov.f32 	%f114, 0f00000000;
	@%p3 bra 	$L__BB0_5;
	and.b32  	%r28, %r4, -16;
	neg.s32 	%r58, %r28;
	add.s64 	%rd4, %rd3, 32;
	add.s64 	%rd5, %rd2, 32;
	mov.f32 	%f114, 0f00000000;
$L__BB0_4:
	.pragma "nounroll";
	mul.wide.s32 	%rd14, %r60, 4;
	add.s64 	%rd15, %rd4, %rd14;
	add.s64 	%rd16, %rd5, %rd14;
	ld.global.f32 	%f19, [%rd15+-32];
	ld.global.u32 	%r29, [%rd16+-32];
	mul.wide.s32 	%rd17, %r29, 4;
	add.s64 	%rd18, %rd1, %rd17;
	ld.global.f32 	%f20, [%rd18];
	fma.rn.f32 	%f21, %f19, %f20, %f114;
	ld.global.f32 	%f22, [%rd15+-28];
	ld.global.u32 	%r30, [%rd16+-28];
	mul.wide.s32 	%rd19, %r30, 4;
	add.s64 	%rd20, %rd1, %rd19;
	ld.global.f32 	%f23, [%rd20];
	fma.rn.f32 	%f24, %f22, %f23, %f21;
	ld.global.f32 	%f25, [%rd15+-24];
	ld.global.u32 	%r31, [%rd16+-24];
	mul.wide.s32 	%rd21, %r31, 4;
	add.s64 	%rd22, %rd1, %rd21;
	ld.global.f32 	%f26, [%rd22];
	fma.rn.f32 	%f27, %f25, %f26, %f24;
	ld.global.f32 	%f28, [%rd15+-20];
	ld.global.u32 	%r32, [%rd16+-20];
	mul.wide.s32 	%rd23, %r32, 4;
	add.s64 	%rd24, %rd1, %rd23;
	ld.global.f32 	%f29, [%rd24];
	fma.rn.f32 	%f30, %f28, %f29, %f27;
	ld.global.f32 	%f31, [%rd15+-16];
	ld.global.u32 	%r33, [%rd16+-16];
	mul.wide.s32 	%rd25, %r33, 4;
	add.s64 	%rd26, %rd1, %rd25;
	ld.global.f32 	%f32, [%rd26];
	fma.rn.f32 	%f33, %f31, %f32, %f30;
	ld.global.f32 	%f34, [%rd15+-12];
	ld.global.u32 	%r34, [%rd16+-12];
	mul.wide.s32 	%rd27, %r34, 4;
	add.s64 	%rd28, %rd1, %rd27;
	ld.global.f32 	%f35, [%rd28];
	fma.rn.f32 	%f36, %f34, %f35, %f33;
	ld.global.f32 	%f37, [%rd15+-8];
	ld.global.u32 	%r35, [%rd16+-8];
	mul.wide.s32 	%rd29, %r35, 4;
	add.s64 	%rd30, %rd1, %rd29;
	ld.global.f32 	%f38, [%rd30];
	fma.rn.f32 	%f39, %f37, %f38, %f36;
	ld.global.f32 	%f40, [%rd15+-4];
	ld.global.u32 	%r36, [%rd16+-4];
	mul.wide.s32 	%rd31, %r36, 4;
	add.s64 	%rd32, %rd1, %rd31;
	ld.global.f32 	%f41, [%rd32];
	fma.rn.f32 	%f42, %f40, %f41, %f39;
	ld.global.f32 	%f43, [%rd15];
	ld.global.u32 	%r37, [%rd16];
	mul.wide.s32 	%rd33, %r37, 4;
	add.s64 	%rd34, %rd1, %rd33;
	ld.global.f32 	%f44, [%rd34];
	fma.rn.f32 	%f45, %f43, %f44, %f42;
	ld.global.f32 	%f46, [%rd15+4];
	ld.global.u32 	%r38, [%rd16+4];
	mul.wide.s32 	%rd35, %r38, 4;
	add.s64 	%rd36, %rd1, %rd35;
	ld.global.f32 	%f47, [%rd36];
	fma.rn.f32 	%f48, %f46, %f47, %f45;
	ld.global.f32 	%f49, [%rd15+8];
	ld.global.u32 	%r39, [%rd16+8];
	mul.wide.s32 	%rd37, %r39, 4;
	add.s64 	%rd38, %rd1, %rd37;
	ld.global.f32 	%f50, [%rd38];
	fma.rn.f32 	%f51, %f49, %f50, %f48;
	ld.global.f32 	%f52, [%rd15+12];
	ld.global.u32 	%r40, [%rd16+12];
	mul.wide.s32 	%rd39, %r40, 4;
	add.s64 	%rd40, %rd1, %rd39;
	ld.global.f32 	%f53, [%rd40];
	fma.rn.f32 	%f54, %f52, %f53, %f51;
	ld.global.f32 	%f55, [%rd15+16];
	ld.global.u32 	%r41, [%rd16+16];
	mul.wide.s32 	%rd41, %r41, 4;
	add.s64 	%rd42, %rd1, %rd41;
	ld.global.f32 	%f56, [%rd42];
	fma.rn.f32 	%f57, %f55, %f56, %f54;
	ld.global.f32 	%f58, [%rd15+20];
	ld.global.u32 	%r42, [%rd16+20];
	mul.wide.s32 	%rd43, %r42, 4;
	add.s64 	%rd44, %rd1, %rd43;
	ld.global.f32 	%f59, [%rd44];
	fma.rn.f32 	%f60, %f58, %f59, %f57;
	ld.global.f32 	%f61, [%rd15+24];
	ld.global.u32 	%r43, [%rd16+24];
	mul.wide.s32 	%rd45, %r43, 4;
	add.s64 	%rd46, %rd1, %rd45;
	ld.global.f32 	%f62, [%rd46];
	fma.rn.f32 	%f63, %f61, %f62, %f60;
	ld.global.f32 	%f64, [%rd15+28];
	ld.global.u32 	%r44, [%rd16+28];
	mul.wide.s32 	%rd47, %r44, 4;
	add.s64 	%rd48, %rd1, %rd47;
	ld.global.f32 	%f65, [%rd48];
	fma.rn.f32 	%f114, %f64, %f65, %f63;
	add.s32 	%r60, %r60, 16;
	add.s32 	%r58, %r58, 16;
	setp.ne.s32 	%p4, %r58, 0;
	@%p4 bra 	$L__BB0_4;
$L__BB0_5:
	setp.eq.s32 	%p5, %r5, 0;
	@%p5 bra 	$L__BB0_14;
	and.b32  	%r12, %r4, 7;
	setp.lt.u32 	%p6, %r5, 8;
	@%p6 bra 	$L__BB0_8;
	mul.wide.s32 	%rd49, %r60, 4;
	add.s64 	%rd50, %rd3, %rd49;
	ld.global.f32 	%f67, [%rd50];
	add.s64 	%rd51, %rd2, %rd49;
	ld.global.u32 	%r45, [%rd51];
	mul.wide.s32 	%rd52, %r45, 4;
	add.s64 	%rd53, %rd1, %rd52;
	ld.global.f32 	%f68, [%rd53];
	fma.rn.f32 	%f69, %f67, %f68, %f114;
	ld.global.f32 	%f70, [%rd50+4];
	ld.global.u32 	%r46, [%rd51+4];
	mul.wide.s32 	%rd54, %r46, 4;
	add.s64 	%rd55, %rd1, %rd54;
	ld.global.f32 	%f71, [%rd55];
	fma.rn.f32 	%f72, %f70, %f71, %f69;
	ld.global.f32 	%f73, [%rd50+8];
	ld.global.u32 	%r47, [%rd51+8];
	mul.wide.s32 	%rd56, %r47, 4;
	add.s64 	%rd57, %rd1, %rd56;
	ld.global.f32 	%f74, [%rd57];
	fma.rn.f32 	%f75, %f73, %f74, %f72;
	ld.global.f32 	%f76, [%rd50+12];
	ld.global.u32 	%r48, [%rd51+12];
	mul.wide.s32 	%rd58, %r48, 4;
	add.s64 	%rd59, %rd1, %rd58;
	ld.global.f32 	%f77, [%rd59];
	fma.rn.f32 	%f78, %f76, %f77, %f75;
	ld.global.f32 	%f79, [%rd50+16];
	ld.global.u32 	%r49, [%rd51+16];
	mul.wide.s32 	%rd60, %r49, 4;
	add.s64 	%rd61, %rd1, %rd60;
	ld.global.f32 	%f80, [%rd61];
	fma.rn.f32 	%f81, %f79, %f80, %f78;
	ld.global.f32 	%f82, [%rd50+20];
	ld.global.u32 	%r50, [%rd51+20];
	mul.wide.s32 	%rd62, %r50, 4;
	add.s64 	%rd63, %rd1, %rd62;
	ld.global.f32 	%f83, [%rd63];
	fma.rn.f32 	%f84, %f82, %f83, %f81;
	ld.global.f32 	%f85, [%rd50+24];
	ld.global.u32 	%r51, [%rd51+24];
	mul.wide.s32 	%rd64, %r51, 4;
	add.s64 	%rd65, %rd1, %rd64;
	ld.global.f32 	%f86, [%rd65];
	fma.rn.f32 	%f87, %f85, %f86, %f84;
	ld.global.f32 	%f88, [%rd50+28];
	ld.global.u32 	%r52, [%rd51+28];
	mul.wide.s32 	%rd66, %r52, 4;
	add.s64 	%rd67, %rd1, %rd66;
	ld.global.f32 	%f89, [%rd67];
	fma.rn.f32 	%f114, %f88, %f89, %f87;
	add.s32 	%r60, %r60, 8;
$L__BB0_8:
	setp.eq.s32 	%p7, %r12, 0;
	@%p7 bra 	$L__BB0_14;
	and.b32  	%r15, %r4, 3;
	setp.lt.u32 	%p8, %r12, 4;
	@%p8 bra 	$L__BB0_11;
	mul.wide.s32 	%rd68, %r60, 4;
	add.s64 	%rd69, %rd3, %rd68;
	ld.global.f32 	%f91, [%rd69];
	add.s64 	%rd70, %rd2, %rd68;
	ld.global.u32 	%r53, [%rd70];
	mul.wide.s32 	%rd71, %r53, 4;
	add.s64 	%rd72, %rd1, %rd71;
	ld.global.f32 	%f92, [%rd72];
	fma.rn.f32 	%f93, %f91, %f92, %f114;
	ld.global.f32 	%f94, [%rd69+4];
	ld.global.u32 	%r54, [%rd70+4];
	mul.wide.s32 	%rd73, %r54, 4;
	add.s64 	%rd74, %rd1, %rd73;
	ld.global.f32 	%f95, [%rd74];
	fma.rn.f32 	%f96, %f94, %f95, %f93;
	ld.global.f32 	%f97, [%rd69+8];
	ld.global.u32 	%r55, [%rd70+8];
	mul.wide.s32 	%rd75, %r55, 4;
	add.s64 	%rd76, %rd1, %rd75;
	ld.global.f32 	%f98, [%rd76];
	fma.rn.f32 	%f99, %f97, %f98, %f96;
	ld.global.f32 	%f100, [%rd69+12];
	ld.global.u32 	%r56, [%rd70+12];
	mul.wide.s32 	%rd77, %r56, 4;
	add.s64 	%rd78, %rd1, %rd77;
	ld.global.f32 	%f101, [%rd78];
	fma.rn.f32 	%f114, %f100, %f101, %f99;
	add.s32 	%r60, %r60, 4;
$L__BB0_11:
	setp.eq.s32 	%p9, %r15, 0;
	@%p9 bra 	$L__BB0_14;
	neg.s32 	%r63, %r15;
$L__BB0_13:
	.pragma "nounroll";
	mul.wide.s32 	%rd79, %r60, 4;
	add.s64 	%rd80, %rd2, %rd79;
	add.s64 	%rd81, %rd3, %rd79;
	ld.global.f32 	%f102, [%rd81];
	ld.global.u32 	%r57, [%rd80];
	mul.wide.s32 	%rd82, %r57, 4;
	add.s64 	%rd83, %rd1, %rd82;
	ld.global.f32 	%f103, [%rd83];
	fma.rn.f32 	%f114, %f102, %f103, %f114;
	add.s32 	%r60, %r60, 1;
	add.s32 	%r63, %r63, 1;
	setp.ne.s32 	%p10, %r63, 0;
	@%p10 bra 	$L__BB0_13;
$L__BB0_14:
	cvta.to.global.u64 	%rd84, %rd7;
	mul.wide.s32 	%rd85, %r1, 4;
	add.s64 	%rd86, %rd84, %rd85;
	ld.global.f32 	%f104, [%rd86];
	add.f32 	%f105, %f114, %f104;
	st.global.f32 	[%rd86], %f105;
	ret;

}


// ===== COMPILED SASS (sm_100) =====

	.target	sm_100

	.elftype	@"ET_EXEC"


//--------------------- .note.nv.tkinfo           --------------------------
	.section	.note.nv.tkinfo,"",@"SHT_NOTE"
	.sectionflags	@"SHF_NOTE_NV_TKINFO"
	.tkinfo
        /*0018*/ 	.word	0x00000002
        /*0030*/ 	.string	""
        /*0030*/ 	.string	"ptxas"
        /*0030*/ 	.string	"Cuda compilation tools, release 13.0, V13.0.88"
        /*0030*/ 	.string	"Build cuda_13.0.r13.0/compiler.36424714_0"
        /*0030*/ 	.string	"-arch sm_100 -m 64 "



//--------------------- .note.nv.cuinfo           --------------------------
	.section	.note.nv.cuinfo,"",@"SHT_NOTE"
	.sectionflags	@"SHF_NOTE_NV_CUINFO"
        /*0018*/ 	.short	0x0002
        /*001a*/ 	.short	0x0064
        /*001c*/ 	.short	0x0082
	.zero		2


//--------------------- .nv.info                  --------------------------
	.section	.nv.info,"",@"SHT_CUDA_INFO"
	.align	4


	//----- nvinfo : EIATTR_REGCOUNT
	.align		4
        /*0000*/ 	.byte	0x04, 0x2f
        /*0002*/ 	.short	(.L_1 - .L_0)
	.align		4
.L_0:
        /*0004*/ 	.word	index@(_Z19mat_vector_multiplyiPKiS0_PKfS2_Pf)
        /*0008*/ 	.word	0x00000020


	//----- nvinfo : EIATTR_FRAME_SIZE
	.align		4
.L_1:
        /*000c*/ 	.byte	0x04, 0x11
        /*000e*/ 	.short	(.L_3 - .L_2)
	.align		4
.L_2:
        /*0010*/ 	.word	index@(_Z19mat_vector_multiplyiPKiS0_PKfS2_Pf)
        /*0014*/ 	.word	0x00000000


	//----- nvinfo : EIATTR_MIN_STACK_SIZE
	.align		4
.L_3:
        /*0018*/ 	.byte	0x04, 0x12
        /*001a*/ 	.short	(.L_5 - .L_4)
	.align		4
.L_4:
        /*001c*/ 	.word	index@(_Z19mat_vector_multiplyiPKiS0_PKfS2_Pf)
        /*0020*/ 	.word	0x00000000
.L_5:


//--------------------- .nv.compat                --------------------------
	.section	.nv.compat,"",@"SHT_CUDA_COMPAT_INFO"
	.align	4
        /*0000*/ 	.byte	0x02, 0x09, 0x00, 0x00, 0x02, 0x02, 0x01, 0x00, 0x02, 0x05, 0x05, 0x00, 0x03, 0x07, 0x01, 0x01
        /*0010*/ 	.byte	0x02, 0x03, 0x00, 0x00, 0x02, 0x06, 0x01, 0x00, 0x04, 0x0b, 0x08, 0x00, 0x09, 0x00, 0x00, 0x00
        /*0020*/ 	.byte	0x00, 0x00, 0x00, 0x00


//--------------------- .nv.info._Z19mat_vector_multiplyiPKiS0_PKfS2_Pf --------------------------
	.section	.nv.info._Z19mat_vector_multiplyiPKiS0_PKfS2_Pf,"",@"SHT_CUDA_INFO"
	.sectionflags	@""
	.align	4


	//----- nvinfo : EIATTR_CUDA_API_VERSION
	.align		4
        /*0000*/ 	.byte	0x04, 0x37
        /*0002*/ 	.short	(.L_7 - .L_6)
.L_6:
        /*0004*/ 	.word	0x00000082


	//----- nvinfo : EIATTR_KPARAM_INFO
	.align		4
.L_7:
        /*0008*/ 	.byte	0x04, 0x17
        /*000a*/ 	.short	(.L_9 - .L_8)
.L_8:
        /*000c*/ 	.word	0x00000000
        /*0010*/ 	.short	0x0005
        /*0012*/ 	.short	0x0028
        /*0014*/ 	.byte	0x00, 0xf5, 0x21, 0x00


	//----- nvinfo : EIATTR_KPARAM_INFO
	.align		4
.L_9:
        /*0018*/ 	.byte	0x04, 0x17
        /*001a*/ 	.short	(.L_11 - .L_10)
.L_10:
        /*001c*/ 	.word	0x00000000
        /*0020*/ 	.short	0x0004
        /*0022*/ 	.short	0x0020
        /*0024*/ 	.byte	0x00, 0xf5, 0x21, 0x00


	//----- nvinfo : EIATTR_KPARAM_INFO
	.align		4
.L_11:
        /*0028*/ 	.byte	0x04, 0x17
        /*002a*/ 	.short	(.L_13 - .L_12)
.L_12:
        /*002c*/ 	.word	0x00000000
        /*0030*/ 	.short	0x0003
        /*0032*/ 	.short	0x0018
        /*0034*/ 	.byte	0x00, 0xf5, 0x21, 0x00


	//----- nvinfo : EIATTR_KPARAM_INFO
	.align		4
.L_13:
        /*0038*/ 	.byte	0x04, 0x17
        /*003a*/ 	.short	(.L_15 - .L_14)
.L_14:
        /*003c*/ 	.word	0x00000000
        /*0040*/ 	.short	0x0002
        /*0042*/ 	.short	0x0010
        /*0044*/ 	.byte	0x00, 0xf5, 0x21, 0x00


	//----- nvinfo : EIATTR_KPARAM_INFO
	.align		4
.L_15:
        /*0048*/ 	.byte	0x04, 0x17
        /*004a*/ 	.short	(.L_17 - .L_16)
.L_16:
        /*004c*/ 	.word	0x00000000
        /*0050*/ 	.short	0x0001
        /*0052*/ 	.short	0x0008
        /*0054*/ 	.byte	0x00, 0xf5, 0x21, 0x00


	//----- nvinfo : EIATTR_KPARAM_INFO
	.align		4
.L_17:
        /*0058*/ 	.byte	0x04, 0x17
        /*005a*/ 	.short	(.L_19 - .L_18)
.L_18:
        /*005c*/ 	.word	0x00000000
        /*0060*/ 	.short	0x0000
        /*0062*/ 	.short	0x0000
        /*0064*/ 	.byte	0x00, 0xf0, 0x11, 0x00


	//----- nvinfo : EIATTR_SPARSE_MMA_MASK
	.align		4
.L_19:
        /*0068*/ 	.byte	0x03, 0x50
        /*006a*/ 	.short	0x0000


	//----- nvinfo : EIATTR_MAXREG_COUNT
	.align		4
        /*006c*/ 	.byte	0x03, 0x1b
        /*006e*/ 	.short	0x00ff


	//----- nvinfo : EIATTR_MERCURY_ISA_VERSION
	.align		4
        /*0070*/ 	.byte	0x03, 0x5f
        /*0072*/ 	.short	0x0101


	//----- nvinfo : EIATTR_VRC_CTA_INIT_COUNT
	.align		4
        /*0074*/ 	.byte	0x02, 0x4a
	.zero		1
	.zero		1


	//----- nvinfo : EIATTR_EXIT_INSTR_OFFSETS
	.align		4
        /*0078*/ 	.byte	0x04, 0x1c
        /*007a*/ 	.short	(.L_21 - .L_20)


	//   ....[0]....
.L_20:
        /*007c*/ 	.word	0x00000e70


	//----- nvinfo : EIATTR_CRS_STACK_SIZE
	.align		4
.L_21:
        /*0080*/ 	.byte	0x04, 0x1e
        /*0082*/ 	.short	(.L_23 - .L_22)
.L_22:
        /*0084*/ 	.word	0x00000000


	//----- nvinfo : EIATTR_CBANK_PARAM_SIZE
	.align		4
.L_23:
        /*0088*/ 	.byte	0x03, 0x19
        /*008a*/ 	.short	0x0030


	//----- nvinfo : EIATTR_PARAM_CBANK
	.align		4
        /*008c*/ 	.byte	0x04, 0x0a
        /*008e*/ 	.short	(.L_25 - .L_24)
	.align		4
.L_24:
        /*0090*/ 	.word	index@(.nv.constant0._Z19mat_vector_multiplyiPKiS0_PKfS2_Pf)
        /*0094*/ 	.short	0x0380
        /*0096*/ 	.short	0x0030


	//----- nvinfo : EIATTR_SW_WAR
	.align		4
.L_25:
        /*0098*/ 	.byte	0x04, 0x36
        /*009a*/ 	.short	(.L_27 - .L_26)
.L_26:
        /*009c*/ 	.word	0x00000008
.L_27:


//--------------------- .nv.callgraph             --------------------------
	.section	.nv.callgraph,"",@"SHT_CUDA_CALLGRAPH"
	.align	4
	.sectionentsize	8
	.align		4
        /*0000*/ 	.word	0x00000000
	.align		4
        /*0004*/ 	.word	0xffffffff
	.align		4
        /*0008*/ 	.word	0x00000000
	.align		4
        /*000c*/ 	.word	0xfffffffe
	.align		4
        /*0010*/ 	.word	0x00000000
	.align		4
        /*0014*/ 	.word	0xfffffffd
	.align		4
        /*0018*/ 	.word	0x00000000
	.align		4
        /*001c*/ 	.word	0xfffffffc


//--------------------- .text._Z19mat_vector_multiplyiPKiS0_PKfS2_Pf --------------------------
	.section	.text._Z19mat_vector_multiplyiPKiS0_PKfS2_Pf,"ax",@progbits
	.align	128
        .global         _Z19mat_vector_multiplyiPKiS0_PKfS2_Pf
        .type           _Z19mat_vector_multiplyiPKiS0_PKfS2_Pf,@function
        .size           _Z19mat_vector_multiplyiPKiS0_PKfS2_Pf,(.L_x_11 - _Z19mat_vector_multiplyiPKiS0_PKfS2_Pf)
        .other          _Z19mat_vector_multiplyiPKiS0_PKfS2_Pf,@"STO_CUDA_ENTRY STV_DEFAULT"
_Z19mat_vector_multiplyiPKiS0_PKfS2_Pf:
.text._Z19mat_vector_multiplyiPKiS0_PKfS2_Pf:
[----:B------:R-:W-:Y:S01]  /*0000*/  LDC R1, c[0x0][0x37c] ;  /* 0x0000df00ff017b82 */ /* 0x000fe20000000800 */
[----:B------:R-:W0:Y:S07]  /*0010*/  S2R R3, SR_TID.X ;  /* 0x0000000000037919 */ /* 0x000e2e0000002100 */
[----:B------:R-:W0:Y:S01]  /*0020*/  S2UR UR6, SR_CTAID.X ;  /* 0x00000000000679c3 */ /* 0x000e220000002500 */
[----:B------:R-:W1:Y:S01]  /*0030*/  LDCU UR7, c[0x0][0x380] ;  /* 0x00007000ff0777ac */ /* 0x000e620008000800 */
[----:B------:R-:W-:Y:S01]  /*0040*/  BSSY.RECONVERGENT B0, `(.L_x_0) ;  /* 0x00000dd000007945 */ /* 0x000fe20003800200 */
[----:B------:R-:W2:Y:S05]  /*0050*/  LDCU.64 UR4, c[0x0][0x358] ;  /* 0x00006b00ff0477ac */ /* 0x000eaa0008000a00 */
[----:B------:R-:W0:Y:S02]  /*0060*/  LDC R0, c[0x0][0x360] ;  /* 0x0000d800ff007b82 */ /* 0x000e240000000800 */
[----:B0-----:R-:W-:-:S05]  /*0070*/  IMAD R0, R0, UR6, R3 ;  /* 0x0000000600007c24 */ /* 0x001fca000f8e0203 */
[----:B-1----:R-:W-:-:S13]  /*0080*/  ISETP.GE.AND P0, PT, R0, UR7, PT ;  /* 0x0000000700007c0c */ /* 0x002fda000bf06270 */
[----:B--2---:R-:W-:Y:S05]  /*0090*/  @P0 BRA `(.L_x_1) ;  /* 0x0000000c005c0947 */ /* 0x004fea0003800000 */
[----:B------:R-:W0:Y:S02]  /*00a0*/  LDC.64 R2, c[0x0][0x388] ;  /* 0x0000e200ff027b82 */ /* 0x000e240000000a00 */
[----:B0-----:R-:W-:-:S05]  /*00b0*/  IMAD.WIDE R2, R0, 0x4, R2 ;  /* 0x0000000400027825 */ /* 0x001fca00078e0202 */
[----:B------:R-:W2:Y:S04]  /*00c0*/  LDG.E R4, desc[UR4][R2.64] ;  /* 0x0000000402047981 */ /* 0x000ea8000c1e1900 */
[----:B------:R-:W2:Y:S01]  /*00d0*/  LDG.E R8, desc[UR4][R2.64+0x4] ;  /* 0x0000040402087981 */ /* 0x000ea2000c1e1900 */
[----:B------:R-:W-:Y:S01]  /*00e0*/  HFMA2 R6, -RZ, RZ, 0, 0 ;  /* 0x00000000ff067431 */ /* 0x000fe200000001ff */
[----:B--2---:R-:W-:-:S13]  /*00f0*/  ISETP.GE.AND P0, PT, R4, R8, PT ;  /* 0x000000080400720c */ /* 0x004fda0003f06270 */
[----:B------:R-:W-:Y:S05]  /*0100*/  @P0 BRA `(.L_x_1) ;  /* 0x0000000c00400947 */ /* 0x000fea0003800000 */
[----:B------:R-:W-:Y:S01]  /*0110*/  MOV R3, R4 ;  /* 0x0000000400037202 */ /* 0x000fe20000000f00 */
[----:B------:R-:W-:Y:S01]  /*0120*/  BSSY.RECONVERGENT B1, `(.L_x_2) ;  /* 0x0000068000017945 */ /* 0x000fe20003800200 */
[----:B------:R-:W-:Y:S02]  /*0130*/  MOV R6, RZ ;  /* 0x000000ff00067202 */ /* 0x000fe40000000f00 */
[CC--:B------:R-:W-:Y:S02]  /*0140*/  IADD3 R4, PT, PT, R8.reuse, -R3.reuse, RZ ;  /* 0x8000000308047210 */ /* 0x0c0fe40007ffe0ff */
[----:B------:R-:W-:Y:S02]  /*0150*/  IADD3 R8, PT, PT, -R8, R3, RZ ;  /* 0x0000000308087210 */ /* 0x000fe40007ffe1ff */
[----:B------:R-:W-:Y:S02]  /*0160*/  LOP3.LUT R5, R4, 0xf, RZ, 0xc0, !PT ;  /* 0x0000000f04057812 */ /* 0x000fe400078ec0ff */
[----:B------:R-:W-:-:S02]  /*0170*/  ISETP.GT.U32.AND P1, PT, R8, -0x10, PT ;  /* 0xfffffff00800780c */ /* 0x000fc40003f24070 */
[----:B------:R-:W-:-:S11]  /*0180*/  ISETP.NE.AND P0, PT, R5, RZ, PT ;  /* 0x000000ff0500720c */ /* 0x000fd60003f05270 */
[----:B------:R-:W-:Y:S05]  /*0190*/  @P1 BRA `(.L_x_3) ;  /* 0x0000000400801947 */ /* 0x000fea0003800000 */
[----:B------:R-:W0:Y:S01]  /*01a0*/  LDC.64 R12, c[0x0][0x390] ;  /* 0x0000e400ff0c7b82 */ /* 0x000e220000000a00 */
[----:B------:R-:W-:Y:S02]  /*01b0*/  LOP3.LUT R2, R4, 0xfffffff0, RZ, 0xc0, !PT ;  /* 0xfffffff004027812 */ /* 0x000fe400078ec0ff */
[----:B------:R-:W-:Y:S02]  /*01c0*/  MOV R6, RZ ;  /* 0x000000ff00067202 */ /* 0x000fe40000000f00 */
[----:B------:R-:W-:-:S03]  /*01d0*/  IADD3 R2, PT, PT, -R2, RZ, RZ ;  /* 0x000000ff02027210 */ /* 0x000fc60007ffe1ff */
[----:B------:R-:W1:Y:S01]  /*01e0*/  LDC.64 R14, c[0x0][0x398] ;  /* 0x0000e600ff0e7b82 */ /* 0x000e620000000a00 */
[----:B0-----:R-:W-:-:S04]  /*01f0*/  IADD3 R12, P2, PT, R12, 0x20, RZ ;  /* 0x000000200c0c7810 */ /* 0x001fc80007f5e0ff */
[----:B------:R-:W-:Y:S02]  /*0200*/  IADD3.X R13, PT, PT, RZ, R13, RZ, P2, !PT ;  /* 0x0000000dff0d7210 */ /* 0x000fe400017fe4ff */
[----:B-1----:R-:W-:-:S04]  /*0210*/  IADD3 R14, P1, PT, R14, 0x20, RZ ;  /* 0x000000200e0e7810 */ /* 0x002fc80007f3e0ff */
[----:B------:R-:W-:-:S09]  /*0220*/  IADD3.X R15, PT, PT, RZ, R15, RZ, P1, !PT ;  /* 0x0000000fff0f7210 */ /* 0x000fd20000ffe4ff */
.L_x_4:
[C---:B------:R-:W-:Y:S01]  /*0230*/  IMAD.WIDE R20, R3.reuse, 0x4, R12 ;  /* 0x0000000403147825 */ /* 0x040fe200078e020c */
[----:B------:R-:W0:Y:S04]  /*0240*/  LDC.64 R16, c[0x0][0x3a0] ;  /* 0x0000e800ff107b82 */ /* 0x000e280000000a00 */
[----:B------:R-:W0:Y:S04]  /*0250*/  LDG.E R11, desc[UR4][R20.64+-0x20] ;  /* 0xffffe004140b7981 */ /* 0x000e28000c1e1900 */
[----:B------:R-:W2:Y:S04]  /*0260*/  LDG.E R23, desc[UR4][R20.64+-0x1c] ;  /* 0xffffe40414177981 */ /* 0x000ea8000c1e1900 */
[----:B------:R-:W3:Y:S01]  /*0270*/  LDG.E R9, desc[UR4][R20.64+-0x18] ;  /* 0xffffe80414097981 */ /* 0x000ee2000c1e1900 */
[----:B------:R-:W-:-:S03]  /*0280*/  IMAD.WIDE R26, R3, 0x4, R14 ;  /* 0x00000004031a7825 */ /* 0x000fc600078e020e */
[----:B------:R-:W4:Y:S04]  /*0290*/  LDG.E R25, desc[UR4][R20.64+-0x14] ;  /* 0xffffec0414197981 */ /* 0x000f28000c1e1900 */
[----:B------:R-:W5:Y:S04]  /*02a0*/  LDG.E R19, desc[UR4][R26.64+-0x20] ;  /* 0xffffe0041a137981 */ /* 0x000f68000c1e1900 */
[----:B------:R-:W5:Y:S04]  /*02b0*/  LDG.E R18, desc[UR4][R26.64+-0x1c] ;  /* 0xffffe4041a127981 */ /* 0x000f68000c1e1900 */
[----:B------:R-:W5:Y:S01]  /*02c0*/  LDG.E R29, desc[UR4][R20.64+-0x10] ;  /* 0xfffff004141d7981 */ /* 0x000f62000c1e1900 */
[----:B0-----:R-:W-:-:S06]  /*02d0*/  IMAD.WIDE R10, R11, 0x4, R16 ;  /* 0x000000040b0a7825 */ /* 0x001fcc00078e0210 */
[----:B------:R-:W5:Y:S01]  /*02e0*/  LDG.E R10, desc[UR4][R10.64] ;  /* 0x000000040a0a7981 */ /* 0x000f62000c1e1900 */
[----:B--2---:R-:W-:-:S05]  /*02f0*/  IMAD.WIDE R22, R23, 0x4, R16 ;  /* 0x0000000417167825 */ /* 0x004fca00078e0210 */
[----:B------:R-:W2:Y:S01]  /*0300*/  LDG.E R7, desc[UR4][R22.64] ;  /* 0x0000000416077981 */ /* 0x000ea2000c1e1900 */
[----:B---3--:R-:W-:-:S03]  /*0310*/  IMAD.WIDE R8, R9, 0x4, R16 ;  /* 0x0000000409087825 */ /* 0x008fc600078e0210 */
[----:B------:R-:W3:Y:S01]  /*0320*/  LDG.E R11, desc[UR4][R26.64+-0x18] ;  /* 0xffffe8041a0b7981 */ /* 0x000ee2000c1e1900 */
[----:B----4-:R-:W-:-:S03]  /*0330*/  IMAD.WIDE R24, R25, 0x4, R16 ;  /* 0x0000000419187825 */ /* 0x010fc600078e0210 */
[----:B------:R-:W3:Y:S04]  /*0340*/  LDG.E R8, desc[UR4][R8.64] ;  /* 0x0000000408087981 */ /* 0x000ee8000c1e1900 */
[----:B------:R-:W4:Y:S04]  /*0350*/  LDG.E R23, desc[UR4][R20.64+-0xc] ;  /* 0xfffff40414177981 */ /* 0x000f28000c1e1900 */
[----:B------:R-:W4:Y:S01]  /*0360*/  LDG.E R9, desc[UR4][R20.64+-0x8] ;  /* 0xfffff80414097981 */ /* 0x000f22000c1e1900 */
[----:B-----5:R-:W-:-:S03]  /*0370*/  FFMA R28, R19, R10, R6 ;  /* 0x0000000a131c7223 */ /* 0x020fc60000000006 */
[----:B------:R-:W5:Y:S04]  /*0380*/  LDG.E R6, desc[UR4][R24.64] ;  /* 0x0000000418067981 */ /* 0x000f68000c1e1900 */
[----:B------:R-:W5:Y:S01]  /*0390*/  LDG.E R19, desc[UR4][R26.64+-0x14] ;  /* 0xffffec041a137981 */ /* 0x000f62000c1e1900 */
[----:B--2---:R-:W-:Y:S01]  /*03a0*/  FFMA R22, R18, R7, R28 ;  /* 0x0000000712167223 */ /* 0x004fe2000000001c */
[----:B------:R-:W-:Y:S02]  /*03b0*/  IMAD.WIDE R28, R29, 0x4, R16 ;  /* 0x000000041d1c7825 */ /* 0x000fe400078e0210 */
[----:B------:R-:W2:Y:S04]  /*03c0*/  LDG.E R10, desc[UR4][R20.64+-0x4] ;  /* 0xfffffc04140a7981 */ /* 0x000ea8000c1e1900 */
[----:B------:R-:W2:Y:S04]  /*03d0*/  LDG.E R29, desc[UR4][R28.64] ;  /* 0x000000041c1d7981 */ /* 0x000ea8000c1e1900 */
[----:B------:R-:W2:Y:S04]  /*03e0*/  LDG.E R18, desc[UR4][R26.64+-0x10] ;  /* 0xfffff0041a127981 */ /* 0x000ea8000c1e1900 */
[----:B------:R-:W2:Y:S01]  /*03f0*/  LDG.E R7, desc[UR4][R20.64] ;  /* 0x0000000414077981 */ /* 0x000ea2000c1e1900 */
[----:B---3--:R-:W-:Y:S01]  /*0400*/  FFMA R8, R11, R8, R22 ;  /* 0x000000080b087223 */ /* 0x008fe20000000016 */
[----:B----4-:R-:W-:-:S02]  /*0410*/  IMAD.WIDE R22, R23, 0x4, R16 ;  /* 0x0000000417167825 */ /* 0x010fc400078e0210 */
[----:B------:R-:W3:Y:S04]  /*0420*/  LDG.E R11, desc[UR4][R20.64+0x4] ;  /* 0x00000404140b7981 */ /* 0x000ee8000c1e1900 */
[----:B------:R-:W4:Y:S04]  /*0430*/  LDG.E R23, desc[UR4][R22.64] ;  /* 0x0000000416177981 */ /* 0x000f28000c1e1900 */
[----:B------:R-:W4:Y:S04]  /*0440*/  LDG.E R25, desc[UR4][R26.64+-0xc] ;  /* 0xfffff4041a197981 */ /* 0x000f28000c1e1900 */
[----:B------:R-:W4:Y:S04]  /*0450*/  LDG.E R28, desc[UR4][R26.64+-0x8] ;  /* 0xfffff8041a1c7981 */ /* 0x000f28000c1e1900 */
[----:B------:R-:W4:Y:S04]  /*0460*/  LDG.E R22, desc[UR4][R20.64+0x8] ;  /* 0x0000080414167981 */ /* 0x000f28000c1e1900 */
[----:B------:R-:W4:Y:S01]  /*0470*/  LDG.E R24, desc[UR4][R26.64+0x4] ;  /* 0x000004041a187981 */ /* 0x000f22000c1e1900 */
[----:B-----5:R-:W-:Y:S01]  /*0480*/  FFMA R6, R19, R6, R8 ;  /* 0x0000000613067223 */ /* 0x020fe20000000008 */
[----:B------:R-:W-:-:S05]  /*0490*/  IMAD.WIDE R8, R9, 0x4, R16 ;  /* 0x0000000409087825 */ /* 0x000fca00078e0210 */
[----:B------:R0:W5:Y:S01]  /*04a0*/  LDG.E R19, desc[UR4][R8.64] ;  /* 0x0000000408137981 */ /* 0x000162000c1e1900 */
[----:B--2---:R-:W-:-:S03]  /*04b0*/  FFMA R18, R18, R29, R6 ;  /* 0x0000001d12127223 */ /* 0x004fc60000000006 */
[----:B------:R-:W2:Y:S01]  /*04c0*/  LDG.E R29, desc[UR4][R20.64+0x1c] ;  /* 0x00001c04141d7981 */ /* 0x000ea2000c1e1900 */
[----:B0-----:R-:W-:-:S04]  /*04d0*/  IMAD.WIDE R8, R10, 0x4, R16 ;  /* 0x000000040a087825 */ /* 0x001fc800078e0210 */
[--C-:B------:R-:W-:Y:S02]  /*04e0*/  IMAD.WIDE R6, R7, 0x4, R16.reuse ;  /* 0x0000000407067825 */ /* 0x100fe400078e0210 */
[----:B------:R-:W2:Y:S02]  /*04f0*/  LDG.E R8, desc[UR4][R8.64] ;  /* 0x0000000408087981 */ /* 0x000ea4000c1e1900 */
[----:B---3--:R-:W-:Y:S02]  /*0500*/  IMAD.WIDE R10, R11, 0x4, R16 ;  /* 0x000000040b0a7825 */ /* 0x008fe400078e0210 */
[----:B------:R-:W3:Y:S02]  /*0510*/  LDG.E R6, desc[UR4][R6.64] ;  /* 0x0000000406067981 */ /* 0x000ee4000c1e1900 */
[----:B----4-:R-:W-:Y:S02]  /*0520*/  FFMA R23, R25, R23, R18 ;  /* 0x0000001719177223 */ /* 0x010fe40000000012 */
[----:B------:R-:W4:Y:S04]  /*0530*/  LDG.E R10, desc[UR4][R10.64] ;  /* 0x000000040a0a7981 */ /* 0x000f28000c1e1900 */
[----:B------:R-:W2:Y:S04]  /*0540*/  LDG.E R9, desc[UR4][R26.64+-0x4] ;  /* 0xfffffc041a097981 */ /* 0x000ea8000c1e1900 */
[----:B------:R-:W3:Y:S04]  /*0550*/  LDG.E R7, desc[UR4][R26.64] ;  /* 0x000000041a077981 */ /* 0x000ee8000c1e1900 */
[----:B------:R-:W4:Y:S04]  /*0560*/  LDG.E R18, desc[UR4][R20.64+0xc] ;  /* 0x00000c0414127981 */ /* 0x000f28000c1e1900 */
[----:B------:R-:W4:Y:S04]  /*0570*/  LDG.E R25, desc[UR4][R20.64+0x14] ;  /* 0x0000140414197981 */ /* 0x000f28000c1e1900 */
[----:B------:R-:W4:Y:S01]  /*0580*/  LDG.E R11, desc[UR4][R26.64+0x18] ;  /* 0x000018041a0b7981 */ /* 0x000f22000c1e1900 */
[----:B-----5:R-:W-:-:S03]  /*0590*/  FFMA R28, R28, R19, R23 ;  /* 0x000000131c1c7223 */ /* 0x020fc60000000017 */
[----:B------:R-:W5:Y:S04]  /*05a0*/  LDG.E R23, desc[UR4][R20.64+0x10] ;  /* 0x0000100414177981 */ /* 0x000f68000c1e1900 */
[----:B------:R0:W5:Y:S02]  /*05b0*/  LDG.E R19, desc[UR4][R20.64+0x18] ;  /* 0x0000180414137981 */ /* 0x000164000c1e1900 */
[----:B0-----:R-:W-:-:S04]  /*05c0*/  IMAD.WIDE R20, R22, 0x4, R16 ;  /* 0x0000000416147825 */ /* 0x001fc800078e0210 */
[----:B--2---:R-:W-:Y:S02]  /*05d0*/  FFMA R8, R9, R8, R28 ;  /* 0x0000000809087223 */ /* 0x004fe4000000001c */
[----:B------:R-:W2:Y:S02]  /*05e0*/  LDG.E R9, desc[UR4][R26.64+0x10] ;  /* 0x000010041a097981 */ /* 0x000ea4000c1e1900 */
[----:B---3--:R-:W-:Y:S02]  /*05f0*/  FFMA R7, R7, R6, R8 ;  /* 0x0000000607077223 */ /* 0x008fe40000000008 */
[----:B------:R-:W3:Y:S02]  /*0600*/  LDG.E R8, desc[UR4][R26.64+0xc] ;  /* 0x00000c041a087981 */ /* 0x000ee4000c1e1900 */
[----:B----4-:R-:W-:Y:S02]  /*0610*/  FFMA R6, R24, R10, R7 ;  /* 0x0000000a18067223 */ /* 0x010fe40000000007 */
[----:B------:R-:W4:Y:S04]  /*0620*/  LDG.E R7, desc[UR4][R26.64+0x8] ;  /* 0x000008041a077981 */ /* 0x000f28000c1e1900 */
[----:B------:R-:W2:Y:S04]  /*0630*/  LDG.E R10, desc[UR4][R26.64+0x14] ;  /* 0x000014041a0a7981 */ /* 0x000ea8000c1e1900 */
[----:B------:R-:W2:Y:S01]  /*0640*/  LDG.E R26, desc[UR4][R26.64+0x1c] ;  /* 0x00001c041a1a7981 */ /* 0x000ea2000c1e1900 */
[----:B------:R-:W-:-:S06]  /*0650*/  IMAD.WIDE R24, R25, 0x4, R16 ;  /* 0x0000000419187825 */ /* 0x000fcc00078e0210 */
[----:B------:R-:W2:Y:S04]  /*0660*/  LDG.E R25, desc[UR4][R24.64] ;  /* 0x0000000418197981 */ /* 0x000ea8000c1e1900 */
[----:B------:R0:W4:Y:S02]  /*0670*/  LDG.E R27, desc[UR4][R20.64] ;  /* 0x00000004141b7981 */ /* 0x000124000c1e1900 */
[----:B0-----:R-:W-:-:S06]  /*0680*/  IMAD.WIDE R20, R18, 0x4, R16 ;  /* 0x0000000412147825 */ /* 0x001fcc00078e0210 */
[----:B------:R-:W3:Y:S01]  /*0690*/  LDG.E R21, desc[UR4][R20.64] ;  /* 0x0000000414157981 */ /* 0x000ee2000c1e1900 */
[----:B-----5:R-:W-:-:S04]  /*06a0*/  IMAD.WIDE R22, R23, 0x4, R16 ;  /* 0x0000000417167825 */ /* 0x020fc800078e0210 */
[--C-:B------:R-:W-:Y:S02]  /*06b0*/  IMAD.WIDE R18, R19, 0x4, R16.reuse ;  /* 0x0000000413127825 */ /* 0x100fe400078e0210 */
[----:B------:R-:W2:Y:S02]  /*06c0*/  LDG.E R22, desc[UR4][R22.64] ;  /* 0x0000000416167981 */ /* 0x000ea4000c1e1900 */
[----:B------:R-:W-:Y:S02]  /*06d0*/  IMAD.WIDE R16, R29, 0x4, R16 ;  /* 0x000000041d107825 */ /* 0x000fe400078e0210 */
[----:B------:R-:W5:Y:S04]  /*06e0*/  LDG.E R18, desc[UR4][R18.64] ;  /* 0x0000000412127981 */ /* 0x000f68000c1e1900 */
[----:B------:R-:W5:Y:S01]  /*06f0*/  LDG.E R16, desc[UR4][R16.64] ;  /* 0x0000000410107981 */ /* 0x000f62000c1e1900 */
[----:B------:R-:W-:-:S04]  /*0700*/  IADD3 R2, PT, PT, R2, 0x10, RZ ;  /* 0x0000001002027810 */ /* 0x000fc80007ffe0ff */
[----:B------:R-:W-:Y:S02]  /*0710*/  ISETP.NE.AND P1, PT, R2, RZ, PT ;  /* 0x000000ff0200720c */ /* 0x000fe40003f25270 */
[----:B------:R-:W-:Y:S01]  /*0720*/  IADD3 R3, PT, PT, R3, 0x10, RZ ;  /* 0x0000001003037810 */ /* 0x000fe20007ffe0ff */
[----:B----4-:R-:W-:-:S04]  /*0730*/  FFMA R7, R7, R27, R6 ;  /* 0x0000001b07077223 */ /* 0x010fc80000000006 */
[----:B---3--:R-:W-:-:S04]  /*0740*/  FFMA R8, R8, R21, R7 ;  /* 0x0000001508087223 */ /* 0x008fc80000000007 */
[----:B--2---:R-:W-:-:S04]  /*0750*/  FFMA R9, R9, R22, R8 ;  /* 0x0000001609097223 */ /* 0x004fc80000000008 */
[----:B------:R-:W-:-:S04]  /*0760*/  FFMA R10, R10, R25, R9 ;  /* 0x000000190a0a7223 */ /* 0x000fc80000000009 */
[----:B-----5:R-:W-:-:S04]  /*0770*/  FFMA R11, R11, R18, R10 ;  /* 0x000000120b0b7223 */ /* 0x020fc8000000000a */
[----:B------:R-:W-:Y:S01]  /*0780*/  FFMA R6, R26, R16, R11 ;  /* 0x000000101a067223 */ /* 0x000fe2000000000b */
[----:B------:R-:W-:Y:S06]  /*0790*/  @P1 BRA `(.L_x_4) ;  /* 0xfffffff800a41947 */ /* 0x000fec000383ffff */
.L_x_3:
[----:B------:R-:W-:Y:S05]  /*07a0*/  BSYNC.RECONVERGENT B1 ;  /* 0x0000000000017941 */ /* 0x000fea0003800200 */
.L_x_2:
[----:B------:R-:W-:Y:S05]  /*07b0*/  @!P0 BRA `(.L_x_1) ;  /* 0x0000000400948947 */ /* 0x000fea0003800000 */
[----:B------:R-:W-:Y:S01]  /*07c0*/  ISETP.GE.U32.AND P0, PT, R5, 0x8, PT ;  /* 0x000000080500780c */ /* 0x000fe20003f06070 */
[----:B------:R-:W-:Y:S01]  /*07d0*/  BSSY.RECONVERGENT B1, `(.L_x_5) ;  /* 0x0000032000017945 */ /* 0x000fe20003800200 */
[----:B------:R-:W-:-:S04]  /*07e0*/  LOP3.LUT R24, R4, 0x7, RZ, 0xc0, !PT ;  /* 0x0000000704187812 */ /* 0x000fc800078ec0ff */
[----:B------:R-:W-:-:S07]  /*07f0*/  ISETP.NE.AND P1, PT, R24, RZ, PT ;  /* 0x000000ff1800720c */ /* 0x000fce0003f25270 */
[----:B------:R-:W-:Y:S06]  /*0800*/  @!P0 BRA `(.L_x_6) ;  /* 0x0000000000b88947 */ /* 0x000fec0003800000 */
[----:B------:R-:W0:Y:S08]  /*0810*/  LDC.64 R20, c[0x0][0x390] ;  /* 0x0000e400ff147b82 */ /* 0x000e300000000a00 */
[----:B------:R-:W1:Y:S08]  /*0820*/  LDC.64 R10, c[0x0][0x3a0] ;  /* 0x0000e800ff0a7b82 */ /* 0x000e700000000a00 */
[----:B------:R-:W2:Y:S01]  /*0830*/  LDC.64 R8, c[0x0][0x398] ;  /* 0x0000e600ff087b82 */ /* 0x000ea20000000a00 */
[----:B0-----:R-:W-:-:S05]  /*0840*/  IMAD.WIDE R20, R3, 0x4, R20 ;  /* 0x0000000403147825 */ /* 0x001fca00078e0214 */
[----:B------:R-:W1:Y:S04]  /*0850*/  LDG.E R29, desc[UR4][R20.64] ;  /* 0x00000004141d7981 */ /* 0x000e68000c1e1900 */
[----:B------:R-:W3:Y:S04]  /*0860*/  LDG.E R27, desc[UR4][R20.64+0x4] ;  /* 0x00000404141b7981 */ /* 0x000ee8000c1e1900 */
[----:B------:R-:W4:Y:S04]  /*0870*/  LDG.E R25, desc[UR4][R20.64+0x8] ;  /* 0x0000080414197981 */ /* 0x000f28000c1e1900 */
[----:B------:R-:W5:Y:S04]  /*0880*/  LDG.E R13, desc[UR4][R20.64+0xc] ;  /* 0x00000c04140d7981 */ /* 0x000f68000c1e1900 */
[----:B------:R-:W5:Y:S04]  /*0890*/  LDG.E R15, desc[UR4][R20.64+0x10] ;  /* 0x00001004140f7981 */ /* 0x000f68000c1e1900 */
[----:B------:R-:W5:Y:S04]  /*08a0*/  LDG.E R17, desc[UR4][R20.64+0x14] ;  /* 0x0000140414117981 */ /* 0x000f68000c1e1900 */
[----:B------:R-:W5:Y:S04]  /*08b0*/  LDG.E R19, desc[UR4][R20.64+0x18] ;  /* 0x0000180414137981 */ /* 0x000f68000c1e1900 */
[----:B------:R4:W5:Y:S01]  /*08c0*/  LDG.E R23, desc[UR4][R20.64+0x1c] ;  /* 0x00001c0414177981 */ /* 0x000962000c1e1900 */
[----:B--2---:R-:W-:-:S05]  /*08d0*/  IMAD.WIDE R8, R3, 0x4, R8 ;  /* 0x0000000403087825 */ /* 0x004fca00078e0208 */
[----:B------:R-:W2:Y:S04]  /*08e0*/  LDG.E R7, desc[UR4][R8.64] ;  /* 0x0000000408077981 */ /* 0x000ea8000c1e1900 */
[----:B------:R-:W2:Y:S01]  /*08f0*/  LDG.E R22, desc[UR4][R8.64+0x8] ;  /* 0x0000080408167981 */ /* 0x000ea2000c1e1900 */
[----:B-1----:R-:W-:-:S04]  /*0900*/  IMAD.WIDE R28, R29, 0x4, R10 ;  /* 0x000000041d1c7825 */ /* 0x002fc800078e020a */
[--C-:B---3--:R-:W-:Y:S01]  /*0910*/  IMAD.WIDE R26, R27, 0x4, R10.reuse ;  /* 0x000000041b1a7825 */ /* 0x108fe200078e020a */
[----:B------:R-:W2:Y:S03]  /*0920*/  LDG.E R5, desc[UR4][R28.64] ;  /* 0x000000041c057981 */ /* 0x000ea6000c1e1900 */
[--C-:B----4-:R-:W-:Y:S01]  /*0930*/  IMAD.WIDE R20, R25, 0x4, R10.reuse ;  /* 0x0000000419147825 */ /* 0x110fe200078e020a */
[----:B------:R-:W3:Y:S04]  /*0940*/  LDG.E R2, desc[UR4][R26.64] ;  /* 0x000000041a027981 */ /* 0x000ee8000c1e1900 */
[----:B------:R-:W3:Y:S01]  /*0950*/  LDG.E R25, desc[UR4][R8.64+0x4] ;  /* 0x0000040408197981 */ /* 0x000ee2000c1e1900 */
[----:B-----5:R-:W-:-:S03]  /*0960*/  IMAD.WIDE R12, R13, 0x4, R10 ;  /* 0x000000040d0c7825 */ /* 0x020fc600078e020a */
[----:B------:R-:W4:Y:S01]  /*0970*/  LDG.E R21, desc[UR4][R20.64] ;  /* 0x0000000414157981 */ /* 0x000f22000c1e1900 */
[----:B------:R-:W-:-:S03]  /*0980*/  IMAD.WIDE R14, R15, 0x4, R10 ;  /* 0x000000040f0e7825 */ /* 0x000fc600078e020a */
[----:B------:R-:W5:Y:S01]  /*0990*/  LDG.E R13, desc[UR4][R12.64] ;  /* 0x000000040c0d7981 */ /* 0x000f62000c1e1900 */
[----:B------:R-:W-:-:S03]  /*09a0*/  IMAD.WIDE R16, R17, 0x4, R10 ;  /* 0x0000000411107825 */ /* 0x000fc600078e020a */
[----:B------:R-:W5:Y:S01]  /*09b0*/  LDG.E R28, desc[UR4][R8.64+0xc] ;  /* 0x00000c04081c7981 */ /* 0x000f62000c1e1900 */
[----:B------:R-:W-:-:S03]  /*09c0*/  IMAD.WIDE R18, R19, 0x4, R10 ;  /* 0x0000000413127825 */ /* 0x000fc600078e020a */
[----:B------:R-:W5:Y:S04]  /*09d0*/  LDG.E R14, desc[UR4][R14.64] ;  /* 0x000000040e0e7981 */ /* 0x000f68000c1e1900 */
[----:B------:R-:W5:Y:S01]  /*09e0*/  LDG.E R29, desc[UR4][R8.64+0x10] ;  /* 0x00001004081d7981 */ /* 0x000f62000c1e1900 */
[----:B------:R-:W-:-:S03]  /*09f0*/  IMAD.WIDE R10, R23, 0x4, R10 ;  /* 0x00000004170a7825 */ /* 0x000fc600078e020a */
[----:B------:R-:W5:Y:S04]  /*0a00*/  LDG.E R17, desc[UR4][R16.64] ;  /* 0x0000000410117981 */ /* 0x000f68000c1e1900 */
[----:B------:R-:W5:Y:S04]  /*0a10*/  LDG.E R26, desc[UR4][R8.64+0x14] ;  /* 0x00001404081a7981 */ /* 0x000f68000c1e1900 */
[----:B------:R-:W5:Y:S04]  /*0a20*/  LDG.E R18, desc[UR4][R18.64] ;  /* 0x0000000412127981 */ /* 0x000f68000c1e1900 */
[----:B------:R-:W5:Y:S04]  /*0a30*/  LDG.E R23, desc[UR4][R8.64+0x18] ;  /* 0x0000180408177981 */ /* 0x000f68000c1e1900 */
[----:B------:R-:W5:Y:S04]  /*0a40*/  LDG.E R12, desc[UR4][R8.64+0x1c] ;  /* 0x00001c04080c7981 */ /* 0x000f68000c1e1900 */
[----:B------:R-:W5:Y:S01]  /*0a50*/  LDG.E R10, desc[UR4][R10.64] ;  /* 0x000000040a0a7981 */ /* 0x000f62000c1e1900 */
[----:B------:R-:W-:Y:S01]  /*0a60*/  IADD3 R3, PT, PT, R3, 0x8, RZ ;  /* 0x0000000803037810 */ /* 0x000fe20007ffe0ff */
[----:B--2---:R-:W-:-:S04]  /*0a70*/  FFMA R6, R7, R5, R6 ;  /* 0x0000000507067223 */ /* 0x004fc80000000006 */
[----:B---3--:R-:W-:-:S04]  /*0a80*/  FFMA R25, R25, R2, R6 ;  /* 0x0000000219197223 */ /* 0x008fc80000000006 */
[----:B----4-:R-:W-:-:S04]  /*0a90*/  FFMA R21, R22, R21, R25 ;  /* 0x0000001516157223 */ /* 0x010fc80000000019 */
[----:B-----5:R-:W-:-:S04]  /*0aa0*/  FFMA R28, R28, R13, R21 ;  /* 0x0000000d1c1c7223 */ /* 0x020fc80000000015 */
[----:B------:R-:W-:-:S04]  /*0ab0*/  FFMA R29, R29, R14, R28 ;  /* 0x0000000e1d1d7223 */ /* 0x000fc8000000001c */
[----:B------:R-:W-:-:S04]  /*0ac0*/  FFMA R26, R26, R17, R29 ;  /* 0x000000111a1a7223 */ /* 0x000fc8000000001d */
[----:B------:R-:W-:-:S04]  /*0ad0*/  FFMA R23, R23, R18, R26 ;  /* 0x0000001217177223 */ /* 0x000fc8000000001a */
[----:B------:R-:W-:-:S07]  /*0ae0*/  FFMA R6, R12, R10, R23 ;  /* 0x0000000a0c067223 */ /* 0x000fce0000000017 */
.L_x_6:
[----:B------:R-:W-:Y:S05]  /*0af0*/  BSYNC.RECONVERGENT B1 ;  /* 0x0000000000017941 */ /* 0x000fea0003800200 */
.L_x_5:
[----:B------:R-:W-:Y:S05]  /*0b00*/  @!P1 BRA `(.L_x_1) ;  /* 0x0000000000c09947 */ /* 0x000fea0003800000 */
[----:B------:R-:W-:Y:S01]  /*0b10*/  ISETP.GE.U32.AND P0, PT, R24, 0x4, PT ;  /* 0x000000041800780c */ /* 0x000fe20003f06070 */
[----:B------:R-:W-:Y:S01]  /*0b20*/  BSSY.RECONVERGENT B1, `(.L_x_7) ;  /* 0x000001e000017945 */ /* 0x000fe20003800200 */
[----:B------:R-:W-:-:S04]  /*0b30*/  LOP3.LUT R4, R4, 0x3, RZ, 0xc0, !PT ;  /* 0x0000000304047812 */ /* 0x000fc800078ec0ff */
[----:B------:R-:W-:-:S07]  /*0b40*/  ISETP.NE.AND P1, PT, R4, RZ, PT ;  /* 0x000000ff0400720c */ /* 0x000fce0003f25270 */
[----:B------:R-:W-:Y:S06]  /*0b50*/  @!P0 BRA `(.L_x_8) ;  /* 0x0000000000688947 */ /* 0x000fec0003800000 */
[----:B------:R-:W0:Y:S08]  /*0b60*/  LDC.64 R8, c[0x0][0x390] ;  /* 0x0000e400ff087b82 */ /* 0x000e300000000a00 */
[----:B------:R-:W1:Y:S01]  /*0b70*/  LDC.64 R10, c[0x0][0x398] ;  /* 0x0000e600ff0a7b82 */ /* 0x000e620000000a00 */
[----:B0-----:R-:W-:-:S07]  /*0b80*/  IMAD.WIDE R12, R3, 0x4, R8 ;  /* 0x00000004030c7825 */ /* 0x001fce00078e0208 */
[----:B------:R-:W0:Y:S01]  /*0b90*/  LDC.64 R8, c[0x0][0x3a0] ;  /* 0x0000e800ff087b82 */ /* 0x000e220000000a00 */
[----:B------:R-:W0:Y:S04]  /*0ba0*/  LDG.E R15, desc[UR4][R12.64] ;  /* 0x000000040c0f7981 */ /* 0x000e28000c1e1900 */
[----:B------:R-:W2:Y:S04]  /*0bb0*/  LDG.E R17, desc[UR4][R12.64+0x4] ;  /* 0x000004040c117981 */ /* 0x000ea8000c1e1900 */
[----:B------:R-:W3:Y:S04]  /*0bc0*/  LDG.E R19, desc[UR4][R12.64+0x8] ;  /* 0x000008040c137981 */ /* 0x000ee8000c1e1900 */
[----:B------:R-:W4:Y:S01]  /*0bd0*/  LDG.E R7, desc[UR4][R12.64+0xc] ;  /* 0x00000c040c077981 */ /* 0x000f22000c1e1900 */
[----:B-1----:R-:W-:-:S05]  /*0be0*/  IMAD.WIDE R10, R3, 0x4, R10 ;  /* 0x00000004030a7825 */ /* 0x002fca00078e020a */
[----:B------:R-:W5:Y:S04]  /*0bf0*/  LDG.E R5, desc[UR4][R10.64] ;  /* 0x000000040a057981 */ /* 0x000f68000c1e1900 */
[----:B------:R-:W5:Y:S04]  /*0c00*/  LDG.E R2, desc[UR4][R10.64+0x4] ;  /* 0x000004040a027981 */ /* 0x000f68000c1e1900 */
[----:B------:R-:W5:Y:S01]  /*0c10*/  LDG.E R13, desc[UR4][R10.64+0xc] ;  /* 0x00000c040a0d7981 */ /* 0x000f62000c1e1900 */
[----:B0-----:R-:W-:-:S04]  /*0c20*/  IMAD.WIDE R14, R15, 0x4, R8 ;  /* 0x000000040f0e7825 */ /* 0x001fc800078e0208 */
[--C-:B--2---:R-:W-:Y:S02]  /*0c30*/  IMAD.WIDE R16, R17, 0x4, R8.reuse ;  /* 0x0000000411107825 */ /* 0x104fe400078e0208 */
[----:B------:R-:W5:Y:S02]  /*0c40*/  LDG.E R14, desc[UR4][R14.64] ;  /* 0x000000040e0e7981 */ /* 0x000f64000c1e1900 */
[--C-:B---3--:R-:W-:Y:S02]  /*0c50*/  IMAD.WIDE R18, R19, 0x4, R8.reuse ;  /* 0x0000000413127825 */ /* 0x108fe400078e0208 */
[----:B------:R-:W2:Y:S02]  /*0c60*/  LDG.E R16, desc[UR4][R16.64] ;  /* 0x0000000410107981 */ /* 0x000ea4000c1e1900 */
[----:B----4-:R-:W-:Y:S02]  /*0c70*/  IMAD.WIDE R8, R7, 0x4, R8 ;  /* 0x0000000407087825 */ /* 0x010fe400078e0208 */
[----:B------:R-:W3:Y:S04]  /*0c80*/  LDG.E R18, desc[UR4][R18.64] ;  /* 0x0000000412127981 */ /* 0x000ee8000c1e1900 */
[----:B------:R-:W3:Y:S04]  /*0c90*/  LDG.E R7, desc[UR4][R10.64+0x8] ;  /* 0x000008040a077981 */ /* 0x000ee8000c1e1900 */
[----:B------:R-:W4:Y:S01]  /*0ca0*/  LDG.E R8, desc[UR4][R8.64] ;  /* 0x0000000408087981 */ /* 0x000f22000c1e1900 */
[----:B------:R-:W-:Y:S01]  /*0cb0*/  IADD3 R3, PT, PT, R3, 0x4, RZ ;  /* 0x0000000403037810 */ /* 0x000fe20007ffe0ff */
[----:B-----5:R-:W-:-:S04]  /*0cc0*/  FFMA R5, R5, R14, R6 ;  /* 0x0000000e05057223 */ /* 0x020fc80000000006 */
[----:B--2---:R-:W-:-:S04]  /*0cd0*/  FFMA R2, R2, R16, R5 ;  /* 0x0000001002027223 */ /* 0x004fc80000000005 */
[----:B---3--:R-:W-:-:S04]  /*0ce0*/  FFMA R2, R7, R18, R2 ;  /* 0x0000001207027223 */ /* 0x008fc80000000002 */
[----:B----4-:R-:W-:-:S07]  /*0cf0*/  FFMA R6, R13, R8, R2 ;  /* 0x000000080d067223 */ /* 0x010fce0000000002 */
.L_x_8:
[----:B------:R-:W-:Y:S05]  /*0d00*/  BSYNC.RECONVERGENT B1 ;  /* 0x0000000000017941 */ /* 0x000fea0003800200 */
.L_x_7:
[----:B------:R-:W-:Y:S05]  /*0d10*/  @!P1 BRA `(.L_x_1) ;  /* 0x00000000003c9947 */ /* 0x000fea0003800000 */
[----:B------:R-:W0:Y:S01]  /*0d20*/  LDC.64 R16, c[0x0][0x3a0] ;  /* 0x0000e800ff107b82 */ /* 0x000e220000000a00 */
[----:B------:R-:W-:-:S07]  /*0d30*/  IADD3 R2, PT, PT, -R4, RZ, RZ ;  /* 0x000000ff04027210 */ /* 0x000fce0007ffe1ff */
[----:B------:R-:W1:Y:S08]  /*0d40*/  LDC.64 R12, c[0x0][0x390] ;  /* 0x0000e400ff0c7b82 */ /* 0x000e700000000a00 */
[----:B------:R-:W2:Y:S02]  /*0d50*/  LDC.64 R14, c[0x0][0x398] ;  /* 0x0000e600ff0e7b82 */ /* 0x000ea40000000a00 */
.L_x_9:
[----:B-1----:R-:W-:-:S06]  /*0d60*/  IMAD.WIDE R4, R3, 0x4, R12 ;  /* 0x0000000403047825 */ /* 0x002fcc00078e020c */
[----:B------:R-:W0:Y:S01]  /*0d70*/  LDG.E R5, desc[UR4][R4.64] ;  /* 0x0000000404057981 */ /* 0x000e22000c1e1900 */
[----:B--2---:R-:W-:-:S06]  /*0d80*/  IMAD.WIDE R8, R3, 0x4, R14 ;  /* 0x0000000403087825 */ /* 0x004fcc00078e020e */
[----:B------:R-:W2:Y:S01]  /*0d90*/  LDG.E R9, desc[UR4][R8.64] ;  /* 0x0000000408097981 */ /* 0x000ea2000c1e1900 */
[----:B------:R-:W-:Y:S01]  /*0da0*/  IADD3 R2, PT, PT, R2, 0x1, RZ ;  /* 0x0000000102027810 */ /* 0x000fe20007ffe0ff */
[----:B0-----:R-:W-:-:S06]  /*0db0*/  IMAD.WIDE R10, R5, 0x4, R16 ;  /* 0x00000004050a7825 */ /* 0x001fcc00078e0210 */
[----:B------:R-:W2:Y:S01]  /*0dc0*/  LDG.E R10, desc[UR4][R10.64] ;  /* 0x000000040a0a7981 */ /* 0x000ea2000c1e1900 */
[----:B------:R-:W-:Y:S02]  /*0dd0*/  ISETP.NE.AND P0, PT, R2, RZ, PT ;  /* 0x000000ff0200720c */ /* 0x000fe40003f05270 */
[----:B------:R-:W-:Y:S01]  /*0de0*/  IADD3 R3, PT, PT, R3, 0x1, RZ ;  /* 0x0000000103037810 */ /* 0x000fe20007ffe0ff */
[----:B--2---:R-:W-:-:S10]  /*0df0*/  FFMA R6, R9, R10, R6 ;  /* 0x0000000a09067223 */ /* 0x004fd40000000006 */
[----:B------:R-:W-:Y:S05]  /*0e00*/  @P0 BRA `(.L_x_9) ;  /* 0xfffffffc00d40947 */ /* 0x000fea000383ffff */
.L_x_1:
[----:B------:R-:W-:Y:S05]  /*0e10*/  BSYNC.RECONVERGENT B0 ;  /* 0x0000000000007941 */ /* 0x000fea0003800200 */
.L_x_0:
[----:B------:R-:W0:Y:S02]  /*0e20*/  LDC.64 R2, c[0x0][0x3a8] ;  /* 0x0000ea00ff027b82 */ /* 0x000e240000000a00 */
[----:B0-----:R-:W-:-:S05]  /*0e30*/  IMAD.WIDE R2, R0, 0x4, R2 ;  /* 0x0000000400027825 */ /* 0x001fca00078e0202 */
[----:B------:R-:W2:Y:S02]  /*0e40*/  LDG.E R5, desc[UR4][R2.64] ;  /* 0x0000000402057981 */ /* 0x000ea4000c1e1900 */
[----:B--2---:R-:W-:-:S05]  /*0e50*/  FADD R5, R5, R6 ;  /* 0x0000000605057221 */ /* 0x004fca0000000000 */
[----:B------:R-:W-:Y:S01]  /*0e60*/  STG.E desc[UR4][R2.64], R5 ;  /* 0x0000000502007986 */ /* 0x000fe2000c101904 */
[----:B------:R-:W-:Y:S05]  /*0e70*/  EXIT ;  /* 0x000000000000794d */ /* 0x000fea0003800000 */
.L_x_10:
[----:B------:R-:W-:-:S00]  /*0e80*/  BRA `(.L_x_10) ;  /* 0xfffffffc00fc7947 */ /* 0x000fc0000383ffff */
[----:B------:R-:W-:-:S00]  /*0e90*/  NOP ;  /* 0x0000000000007918 */ /* 0x000fc00000000000 */
        /* <DEDUP_REMOVED lines=14> */
.L_x_11:


//--------------------- .nv.shared.reserved.0     --------------------------
	.section	.nv.shared.reserved.0,"aw",@nobits
	.weak		__nv_reservedSMEM_offset_0_alias
	.size		__nv_reservedSMEM_offset_0_alias, 0, 64
	.other		__nv_reservedSMEM_offset_0_alias,@"STO_CUDA_RESERVED_SHARED STV_DEFAULT"
__nv_reservedSMEM_offset_0_alias:
	.zero		0
	.zero		64


//--------------------- .nv.constant0._Z19mat_vector_multiplyiPKiS0_PKfS2_Pf --------------------------
	.section	.nv.constant0._Z19mat_vector_multiplyiPKiS0_PKfS2_Pf,"a",@progbits
	.sectionflags	@""
	.align	4
.nv.constant0._Z19mat_vector_multiplyiPKiS0_PKfS2_Pf:
	.zero		944


//--------------------- SYMBOLS --------------------------

	.type		.nv.reservedSmem.offset0,@object
	.size		.nv.reservedSmem.offset0,0x4
